//
// Generated by NVIDIA NVVM Compiler
//
// Compiler Build ID: CL-36424714
// Cuda compilation tools, release 13.0, V13.0.88
// Based on NVVM 20.0.0
//

.version 9.0
.target sm_100
.address_size 64

	// .globl	_Z9helloCUDAv
.extern .func  (.param .b32 func_retval0) vprintf
(
	.param .b64 vprintf_param_0,
	.param .b64 vprintf_param_1
)
;
.global .align 1 .b8 $str[30] = {72, 101, 108, 108, 111, 44, 32, 67, 85, 68, 65, 33, 10, 32, 65, 98, 114, 97, 104, 97, 109, 32, 90, 97, 109, 117, 100, 105, 111};

.visible .entry _Z9helloCUDAv()
{
	.reg .b32 	%r<3>;
	.reg .b64 	%rd<3>;

	mov.u64 	%rd1, $str;
	cvta.global.u64 	%rd2, %rd1;
	{ // callseq 0, 0
	.param .b64 param0;
	st.param.b64 	[param0], %rd2;
	.param .b64 param1;
	st.param.b64 	[param1], 0;
	.param .b32 retval0;
	call.uni (retval0), 
	vprintf, 
	(
	param0, 
	param1
	);
	ld.param.b32 	%r1, [retval0];
	} // callseq 0
	ret;

}


// ===== COMPILED SASS (sm_100) =====

	.target	sm_100

	.elftype	@"ET_EXEC"


//--------------------- .note.nv.tkinfo           --------------------------
	.section	.note.nv.tkinfo,"",@"SHT_NOTE"
	.sectionflags	@"SHF_NOTE_NV_TKINFO"
	.tkinfo
        /*0018*/ 	.word	0x00000002
        /*0030*/ 	.string	""
        /*0030*/ 	.string	"ptxas"
        /*0030*/ 	.string	"Cuda compilation tools, release 13.0, V13.0.88"
        /*0030*/ 	.string	"Build cuda_13.0.r13.0/compiler.36424714_0"
        /*0030*/ 	.string	"-arch sm_100 -m 64 "



//--------------------- .note.nv.cuinfo           --------------------------
	.section	.note.nv.cuinfo,"",@"SHT_NOTE"
	.sectionflags	@"SHF_NOTE_NV_CUINFO"
        /*0018*/ 	.short	0x0002
        /*001a*/ 	.short	0x0064
        /*001c*/ 	.short	0x0082
	.zero		2


//--------------------- .nv.info                  --------------------------
	.section	.nv.info,"",@"SHT_CUDA_INFO"
	.align	4


	//----- nvinfo : EIATTR_REGCOUNT
	.align		4
        /*0000*/ 	.byte	0x04, 0x2f
        /*0002*/ 	.short	(.L_2 - .L_1)
	.align		4
.L_1:
        /*0004*/ 	.word	index@(_Z9helloCUDAv)
        /*0008*/ 	.word	0x00000018


	//----- nvinfo : EIATTR_FRAME_SIZE
	.align		4
.L_2:
        /*000c*/ 	.byte	0x04, 0x11
        /*000e*/ 	.short	(.L_4 - .L_3)
	.align		4
.L_3:
        /*0010*/ 	.word	index@(_Z9helloCUDAv)
        /*0014*/ 	.word	0x00000000


	//----- nvinfo : EIATTR_MIN_STACK_SIZE
	.align		4
.L_4:
        /*0018*/ 	.byte	0x04, 0x12
        /*001a*/ 	.short	(.L_6 - .L_5)
	.align		4
.L_5:
        /*001c*/ 	.word	index@(_Z9helloCUDAv)
        /*0020*/ 	.word	0x00000000
.L_6:


//--------------------- .nv.compat                --------------------------
	.section	.nv.compat,"",@"SHT_CUDA_COMPAT_INFO"
	.align	4
        /*0000*/ 	.byte	0x02, 0x09, 0x00, 0x00, 0x02, 0x02, 0x01, 0x00, 0x02, 0x05, 0x05, 0x00, 0x03, 0x07, 0x01, 0x01
        /*0010*/ 	.byte	0x02, 0x03, 0x00, 0x00, 0x02, 0x06, 0x01, 0x00, 0x04, 0x0b, 0x08, 0x00, 0x09, 0x00, 0x00, 0x00
        /*0020*/ 	.byte	0x00, 0x00, 0x00, 0x00


//--------------------- .nv.info._Z9helloCUDAv    --------------------------
	.section	.nv.info._Z9helloCUDAv,"",@"SHT_CUDA_INFO"
	.sectionflags	@""
	.align	4


	//----- nvinfo : EIATTR_CUDA_API_VERSION
	.align		4
        /*0000*/ 	.byte	0x04, 0x37
        /*0002*/ 	.short	(.L_8 - .L_7)
.L_7:
        /*0004*/ 	.word	0x00000082


	//----- nvinfo : EIATTR_SPARSE_MMA_MASK
	.align		4
.L_8:
        /*0008*/ 	.byte	0x03, 0x50
        /*000a*/ 	.short	0x0000


	//----- nvinfo : EIATTR_MAXREG_COUNT
	.align		4
        /*000c*/ 	.byte	0x03, 0x1b
        /*000e*/ 	.short	0x00ff


	//----- nvinfo : EIATTR_EXTERNS
	.align		4
        /*0010*/ 	.byte	0x04, 0x0f
        /*0012*/ 	.short	(.L_10 - .L_9)


	//   ....[0]....
	.align		4
.L_9:
        /*0014*/ 	.word	index@(vprintf)


	//----- nvinfo : EIATTR_MERCURY_ISA_VERSION
	.align		4
.L_10:
        /*0018*/ 	.byte	0x03, 0x5f
        /*001a*/ 	.short	0x0101


	//----- nvinfo : EIATTR_VRC_CTA_INIT_COUNT
	.align		4
        /*001c*/ 	.byte	0x02, 0x4a
	.zero		1
	.zero		1


	//----- nvinfo : EIATTR_SYSCALL_OFFSETS
	.align		4
        /*0020*/ 	.byte	0x04, 0x46
        /*0022*/ 	.short	(.L_12 - .L_11)


	//   ....[0]....
.L_11:
        /*0024*/ 	.word	0x00000080


	//----- nvinfo : EIATTR_EXIT_INSTR_OFFSETS
	.align		4
.L_12:
        /*0028*/ 	.byte	0x04, 0x1c
        /*002a*/ 	.short	(.L_14 - .L_13)


	//   ....[0]....
.L_13:
        /*002c*/ 	.word	0x00000090


	//----- nvinfo : EIATTR_SW_WAR
	.align		4
.L_14:
        /*0030*/ 	.byte	0x04, 0x36
        /*0032*/ 	.short	(.L_16 - .L_15)
.L_15:
        /*0034*/ 	.word	0x00000008
.L_16:


//--------------------- .nv.callgraph             --------------------------
	.section	.nv.callgraph,"",@"SHT_CUDA_CALLGRAPH"
	.align	4
	.sectionentsize	8
	.align		4
        /*0000*/ 	.word	0x00000000
	.align		4
        /*0004*/ 	.word	0xffffffff
	.align		4
        /*0008*/ 	.word	index@(_Z9helloCUDAv)
	.align		4
        /*000c*/ 	.word	index@(vprintf)
	.align		4
        /*0010*/ 	.word	0x00000000
	.align		4
        /*0014*/ 	.word	0xfffffffe
	.align		4
        /*0018*/ 	.word	0x00000000
	.align		4
        /*001c*/ 	.word	0xfffffffd
	.align		4
        /*0020*/ 	.word	0x00000000
	.align		4
        /*0024*/ 	.word	0xfffffffc


//--------------------- .nv.constant4             --------------------------
	.section	.nv.constant4,"a",@progbits
	.align	8
	.align		8
.nv.constant4:
        /*0000*/ 	.dword	vprintf
	.align		8
        /*0008*/ 	.dword	$str


//--------------------- .text._Z9helloCUDAv       --------------------------
	.section	.text._Z9helloCUDAv,"ax",@progbits
	.align	128
        .global         _Z9helloCUDAv
        .type           _Z9helloCUDAv,@function
        .size           _Z9helloCUDAv,(.L_x_2 - _Z9helloCUDAv)
        .other          _Z9helloCUDAv,@"STO_CUDA_ENTRY STV_DEFAULT"
_Z9helloCUDAv:
.text._Z9helloCUDAv:
[----:B------:R-:W0:Y:S01]  /*0000*/  LDC R1, c[0x0][0x37c] ;  /* 0x0000df00ff017b82 */ /* 0x000e220000000800 */
[----:B------:R-:W-:Y:S01]  /*0010*/  MOV R0, 0x0 ;  /* 0x0000000000007802 */ /* 0x000fe20000000f00 */
[----:B------:R-:W1:Y:S01]  /*0020*/  LDCU.64 UR4, c[0x4][0x8] ;  /* 0x01000100ff0477ac */ /* 0x000e620008000a00 */
[----:B------:R-:W-:-:S05]  /*0030*/  CS2R R6, SRZ ;  /* 0x0000000000067805 */ /* 0x000fca000001ff00 */
[----:B------:R2:W3:Y:S01]  /*0040*/  LDC.64 R2, c[0x4][R0] ;  /* 0x0100000000027b82 */ /* 0x0004e20000000a00 */
[----:B-1----:R-:W-:Y:S02]  /*0050*/  IMAD.U32 R4, RZ, RZ, UR4 ;  /* 0x00000004ff047e24 */ /* 0x002fe4000f8e00ff */
[----:B--2---:R-:W-:-:S07]  /*0060*/  IMAD.U32 R5, RZ, RZ, UR5 ;  /* 0x00000005ff057e24 */ /* 0x004fce000f8e00ff */
[----:B------:R-:W-:-:S07]  /*0070*/  LEPC R20, `(.L_x_0) ;  /* 0x000000001014794e */ /* 0x000fce0000000000 */
[----:B0--3--:R-:W-:Y:S05]  /*0080*/  CALL.ABS.NOINC R2 ;  /* 0x0000000002007343 */ /* 0x009fea0003c00000 */
.L_x_0:
[----:B------:R-:W-:Y:S05]  /*0090*/  EXIT ;  /* 0x000000000000794d */ /* 0x000fea0003800000 */
.L_x_1:
[----:B------:R-:W-:-:S00]  /*00a0*/  BRA `(.L_x_1) ;  /* 0xfffffffc00fc7947 */ /* 0x000fc0000383ffff */
[----:B------:R-:W-:-:S00]  /*00b0*/  NOP ;  /* 0x0000000000007918 */ /* 0x000fc00000000000 */
        /* <DEDUP_REMOVED lines=12> */
.L_x_2:


//--------------------- .nv.global.init           --------------------------
	.section	.nv.global.init,"aw",@progbits
.nv.global.init:
	.type		$str,@object
	.size		$str,(.L_0 - $str)
$str:
        /*0000*/ 	.byte	0x48, 0x65, 0x6c, 0x6c, 0x6f, 0x2c, 0x20, 0x43, 0x55, 0x44, 0x41, 0x21, 0x0a, 0x20, 0x41, 0x62
        /*0010*/ 	.byte	0x72, 0x61, 0x68, 0x61, 0x6d, 0x20, 0x5a, 0x61, 0x6d, 0x75, 0x64, 0x69, 0x6f, 0x00
.L_0:


//--------------------- .nv.shared.reserved.0     --------------------------
	.section	.nv.shared.reserved.0,"aw",@nobits
	.weak		__nv_reservedSMEM_offset_0_alias
	.size		__nv_reservedSMEM_offset_0_alias, 0, 64
	.other		__nv_reservedSMEM_offset_0_alias,@"STO_CUDA_RESERVED_SHARED STV_DEFAULT"
__nv_reservedSMEM_offset_0_alias:
	.zero		0
	.zero		64


//--------------------- .nv.constant0._Z9helloCUDAv --------------------------
	.section	.nv.constant0._Z9helloCUDAv,"a",@progbits
	.sectionflags	@""
	.align	4
.nv.constant0._Z9helloCUDAv:
	.zero		896


//--------------------- SYMBOLS --------------------------

	.type		.nv.reservedSmem.offset0,@object
	.size		.nv.reservedSmem.offset0,0x4
	.type		vprintf,@function
